//
// Generated by NVIDIA NVVM Compiler
//
// Compiler Build ID: CL-36424714
// Cuda compilation tools, release 13.0, V13.0.88
// Based on NVVM 20.0.0
//

.version 9.0
.target sm_100
.address_size 64


.entry _ZN32_GLOBAL__N__a54ca57f_4_k_cu_main26naive_neighbor_copy_kernelEPKfPfi(
	.param .u64 .ptr .align 1 _ZN32_GLOBAL__N__a54ca57f_4_k_cu_main26naive_neighbor_copy_kernelEPKfPfi_param_0,
	.param .u64 .ptr .align 1 _ZN32_GLOBAL__N__a54ca57f_4_k_cu_main26naive_neighbor_copy_kernelEPKfPfi_param_1,
	.param .u32 _ZN32_GLOBAL__N__a54ca57f_4_k_cu_main26naive_neighbor_copy_kernelEPKfPfi_param_2
)
{
	.reg .pred 	%p<17>;
	.reg .b32 	%r<59>;
	.reg .b32 	%f<136>;
	.reg .b64 	%rd<42>;

	ld.param.u64 	%rd3, [_ZN32_GLOBAL__N__a54ca57f_4_k_cu_main26naive_neighbor_copy_kernelEPKfPfi_param_0];
	ld.param.u64 	%rd4, [_ZN32_GLOBAL__N__a54ca57f_4_k_cu_main26naive_neighbor_copy_kernelEPKfPfi_param_1];
	ld.param.u32 	%r13, [_ZN32_GLOBAL__N__a54ca57f_4_k_cu_main26naive_neighbor_copy_kernelEPKfPfi_param_2];
	cvta.to.global.u64 	%rd1, %rd3;
	cvta.to.global.u64 	%rd2, %rd4;
	mov.u32 	%r14, %ntid.x;
	mov.u32 	%r15, %nctaid.x;
	mul.lo.s32 	%r1, %r14, %r15;
	mov.u32 	%r16, %ctaid.x;
	mov.u32 	%r17, %tid.x;
	mad.lo.s32 	%r56, %r16, %r14, %r17;
	setp.ge.s32 	%p1, %r56, %r13;
	@%p1 bra 	$L__BB0_7;
	ld.param.u32 	%r52, [_ZN32_GLOBAL__N__a54ca57f_4_k_cu_main26naive_neighbor_copy_kernelEPKfPfi_param_2];
	add.s32 	%r3, %r52, -1;
	add.s32 	%r18, %r56, %r1;
	max.s32 	%r19, %r52, %r18;
	setp.lt.s32 	%p2, %r18, %r52;
	selp.u32 	%r20, 1, 0, %p2;
	add.s32 	%r21, %r18, %r20;
	sub.s32 	%r22, %r19, %r21;
	div.u32 	%r23, %r22, %r1;
	add.s32 	%r4, %r23, %r20;
	and.b32  	%r24, %r4, 3;
	setp.eq.s32 	%p3, %r24, 3;
	@%p3 bra 	$L__BB0_4;
	add.s32 	%r25, %r4, 1;
	and.b32  	%r26, %r25, 3;
	neg.s32 	%r55, %r26;
$L__BB0_3:
	.pragma "nounroll";
	ld.param.u32 	%r53, [_ZN32_GLOBAL__N__a54ca57f_4_k_cu_main26naive_neighbor_copy_kernelEPKfPfi_param_2];
	mul.wide.s32 	%rd5, %r56, 4;
	add.s64 	%rd6, %rd2, %rd5;
	add.s64 	%rd7, %rd1, %rd5;
	ld.volatile.global.f32 	%f1, [%rd7];
	ld.volatile.global.f32 	%f2, [%rd7];
	ld.volatile.global.f32 	%f3, [%rd7];
	ld.volatile.global.f32 	%f4, [%rd7];
	ld.volatile.global.f32 	%f5, [%rd7];
	ld.volatile.global.f32 	%f6, [%rd7];
	ld.volatile.global.f32 	%f7, [%rd7];
	ld.volatile.global.f32 	%f8, [%rd7];
	add.s32 	%r27, %r56, 64;
	add.s32 	%r28, %r56, 1;
	setp.lt.s32 	%p4, %r28, %r53;
	selp.b32 	%r29, %r28, %r3, %p4;
	setp.lt.s32 	%p5, %r27, %r53;
	selp.b32 	%r30, %r27, %r3, %p5;
	mul.wide.s32 	%rd8, %r29, 4;
	add.s64 	%rd9, %rd1, %rd8;
	mul.wide.s32 	%rd10, %r30, 4;
	add.s64 	%rd11, %rd1, %rd10;
	ld.volatile.global.f32 	%f9, [%rd9];
	ld.volatile.global.f32 	%f10, [%rd11];
	ld.volatile.global.f32 	%f11, [%rd9];
	ld.volatile.global.f32 	%f12, [%rd11];
	ld.volatile.global.f32 	%f13, [%rd9];
	ld.volatile.global.f32 	%f14, [%rd11];
	ld.volatile.global.f32 	%f15, [%rd9];
	ld.volatile.global.f32 	%f16, [%rd11];
	ld.volatile.global.f32 	%f17, [%rd9];
	ld.volatile.global.f32 	%f18, [%rd11];
	ld.volatile.global.f32 	%f19, [%rd9];
	ld.volatile.global.f32 	%f20, [%rd11];
	ld.volatile.global.f32 	%f21, [%rd9];
	ld.volatile.global.f32 	%f22, [%rd11];
	ld.volatile.global.f32 	%f23, [%rd9];
	ld.volatile.global.f32 	%f24, [%rd11];
	mul.f32 	%f25, %f8, 0f3F400000;
	fma.rn.f32 	%f26, %f23, 0f3E800000, %f25;
	fma.rn.f32 	%f27, %f24, 0f3E000000, %f26;
	st.global.f32 	[%rd6], %f27;
	add.s32 	%r56, %r56, %r1;
	add.s32 	%r55, %r55, 1;
	setp.ne.s32 	%p6, %r55, 0;
	@%p6 bra 	$L__BB0_3;
$L__BB0_4:
	setp.lt.u32 	%p7, %r4, 3;
	@%p7 bra 	$L__BB0_7;
	mul.wide.s32 	%rd21, %r1, 4;
	shl.b32 	%r51, %r1, 2;
$L__BB0_6:
	ld.param.u32 	%r54, [_ZN32_GLOBAL__N__a54ca57f_4_k_cu_main26naive_neighbor_copy_kernelEPKfPfi_param_2];
	ld.param.u64 	%rd41, [_ZN32_GLOBAL__N__a54ca57f_4_k_cu_main26naive_neighbor_copy_kernelEPKfPfi_param_1];
	ld.param.u64 	%rd40, [_ZN32_GLOBAL__N__a54ca57f_4_k_cu_main26naive_neighbor_copy_kernelEPKfPfi_param_0];
	cvta.to.global.u64 	%rd12, %rd40;
	mul.wide.s32 	%rd13, %r56, 4;
	add.s64 	%rd14, %rd12, %rd13;
	ld.volatile.global.f32 	%f28, [%rd14];
	ld.volatile.global.f32 	%f29, [%rd14];
	ld.volatile.global.f32 	%f30, [%rd14];
	ld.volatile.global.f32 	%f31, [%rd14];
	ld.volatile.global.f32 	%f32, [%rd14];
	ld.volatile.global.f32 	%f33, [%rd14];
	ld.volatile.global.f32 	%f34, [%rd14];
	ld.volatile.global.f32 	%f35, [%rd14];
	add.s32 	%r31, %r56, 1;
	setp.lt.s32 	%p8, %r31, %r54;
	add.s32 	%r32, %r54, -1;
	selp.b32 	%r33, %r31, %r32, %p8;
	add.s32 	%r34, %r56, 64;
	setp.lt.s32 	%p9, %r34, %r54;
	selp.b32 	%r35, %r34, %r32, %p9;
	mul.wide.s32 	%rd15, %r33, 4;
	add.s64 	%rd16, %rd12, %rd15;
	mul.wide.s32 	%rd17, %r35, 4;
	add.s64 	%rd18, %rd12, %rd17;
	ld.volatile.global.f32 	%f36, [%rd16];
	ld.volatile.global.f32 	%f37, [%rd18];
	ld.volatile.global.f32 	%f38, [%rd16];
	ld.volatile.global.f32 	%f39, [%rd18];
	ld.volatile.global.f32 	%f40, [%rd16];
	ld.volatile.global.f32 	%f41, [%rd18];
	ld.volatile.global.f32 	%f42, [%rd16];
	ld.volatile.global.f32 	%f43, [%rd18];
	ld.volatile.global.f32 	%f44, [%rd16];
	ld.volatile.global.f32 	%f45, [%rd18];
	ld.volatile.global.f32 	%f46, [%rd16];
	ld.volatile.global.f32 	%f47, [%rd18];
	ld.volatile.global.f32 	%f48, [%rd16];
	ld.volatile.global.f32 	%f49, [%rd18];
	ld.volatile.global.f32 	%f50, [%rd16];
	ld.volatile.global.f32 	%f51, [%rd18];
	mul.f32 	%f52, %f35, 0f3F400000;
	fma.rn.f32 	%f53, %f50, 0f3E800000, %f52;
	fma.rn.f32 	%f54, %f51, 0f3E000000, %f53;
	cvta.to.global.u64 	%rd19, %rd41;
	add.s64 	%rd20, %rd19, %rd13;
	st.global.f32 	[%rd20], %f54;
	add.s64 	%rd22, %rd14, %rd21;
	ld.volatile.global.f32 	%f55, [%rd22];
	ld.volatile.global.f32 	%f56, [%rd22];
	ld.volatile.global.f32 	%f57, [%rd22];
	ld.volatile.global.f32 	%f58, [%rd22];
	ld.volatile.global.f32 	%f59, [%rd22];
	ld.volatile.global.f32 	%f60, [%rd22];
	ld.volatile.global.f32 	%f61, [%rd22];
	ld.volatile.global.f32 	%f62, [%rd22];
	add.s32 	%r39, %r31, %r1;
	setp.lt.s32 	%p10, %r39, %r54;
	selp.b32 	%r40, %r39, %r32, %p10;
	add.s32 	%r41, %r39, 63;
	setp.lt.s32 	%p11, %r41, %r54;
	selp.b32 	%r42, %r41, %r32, %p11;
	mul.wide.s32 	%rd23, %r40, 4;
	add.s64 	%rd24, %rd12, %rd23;
	mul.wide.s32 	%rd25, %r42, 4;
	add.s64 	%rd26, %rd12, %rd25;
	ld.volatile.global.f32 	%f63, [%rd24];
	ld.volatile.global.f32 	%f64, [%rd26];
	ld.volatile.global.f32 	%f65, [%rd24];
	ld.volatile.global.f32 	%f66, [%rd26];
	ld.volatile.global.f32 	%f67, [%rd24];
	ld.volatile.global.f32 	%f68, [%rd26];
	ld.volatile.global.f32 	%f69, [%rd24];
	ld.volatile.global.f32 	%f70, [%rd26];
	ld.volatile.global.f32 	%f71, [%rd24];
	ld.volatile.global.f32 	%f72, [%rd26];
	ld.volatile.global.f32 	%f73, [%rd24];
	ld.volatile.global.f32 	%f74, [%rd26];
	ld.volatile.global.f32 	%f75, [%rd24];
	ld.volatile.global.f32 	%f76, [%rd26];
	ld.volatile.global.f32 	%f77, [%rd24];
	ld.volatile.global.f32 	%f78, [%rd26];
	mul.f32 	%f79, %f62, 0f3F400000;
	fma.rn.f32 	%f80, %f77, 0f3E800000, %f79;
	fma.rn.f32 	%f81, %f78, 0f3E000000, %f80;
	add.s64 	%rd27, %rd20, %rd21;
	st.global.f32 	[%rd27], %f81;
	add.s64 	%rd28, %rd22, %rd21;
	ld.volatile.global.f32 	%f82, [%rd28];
	ld.volatile.global.f32 	%f83, [%rd28];
	ld.volatile.global.f32 	%f84, [%rd28];
	ld.volatile.global.f32 	%f85, [%rd28];
	ld.volatile.global.f32 	%f86, [%rd28];
	ld.volatile.global.f32 	%f87, [%rd28];
	ld.volatile.global.f32 	%f88, [%rd28];
	ld.volatile.global.f32 	%f89, [%rd28];
	add.s32 	%r43, %r39, %r1;
	setp.lt.s32 	%p12, %r43, %r54;
	selp.b32 	%r44, %r43, %r32, %p12;
	add.s32 	%r45, %r43, 63;
	setp.lt.s32 	%p13, %r45, %r54;
	selp.b32 	%r46, %r45, %r32, %p13;
	mul.wide.s32 	%rd29, %r44, 4;
	add.s64 	%rd30, %rd12, %rd29;
	mul.wide.s32 	%rd31, %r46, 4;
	add.s64 	%rd32, %rd12, %rd31;
	ld.volatile.global.f32 	%f90, [%rd30];
	ld.volatile.global.f32 	%f91, [%rd32];
	ld.volatile.global.f32 	%f92, [%rd30];
	ld.volatile.global.f32 	%f93, [%rd32];
	ld.volatile.global.f32 	%f94, [%rd30];
	ld.volatile.global.f32 	%f95, [%rd32];
	ld.volatile.global.f32 	%f96, [%rd30];
	ld.volatile.global.f32 	%f97, [%rd32];
	ld.volatile.global.f32 	%f98, [%rd30];
	ld.volatile.global.f32 	%f99, [%rd32];
	ld.volatile.global.f32 	%f100, [%rd30];
	ld.volatile.global.f32 	%f101, [%rd32];
	ld.volatile.global.f32 	%f102, [%rd30];
	ld.volatile.global.f32 	%f103, [%rd32];
	ld.volatile.global.f32 	%f104, [%rd30];
	ld.volatile.global.f32 	%f105, [%rd32];
	mul.f32 	%f106, %f89, 0f3F400000;
	fma.rn.f32 	%f107, %f104, 0f3E800000, %f106;
	fma.rn.f32 	%f108, %f105, 0f3E000000, %f107;
	add.s64 	%rd33, %rd27, %rd21;
	st.global.f32 	[%rd33], %f108;
	add.s64 	%rd34, %rd28, %rd21;
	ld.volatile.global.f32 	%f109, [%rd34];
	ld.volatile.global.f32 	%f110, [%rd34];
	ld.volatile.global.f32 	%f111, [%rd34];
	ld.volatile.global.f32 	%f112, [%rd34];
	ld.volatile.global.f32 	%f113, [%rd34];
	ld.volatile.global.f32 	%f114, [%rd34];
	ld.volatile.global.f32 	%f115, [%rd34];
	ld.volatile.global.f32 	%f116, [%rd34];
	add.s32 	%r47, %r43, %r1;
	setp.lt.s32 	%p14, %r47, %r54;
	selp.b32 	%r48, %r47, %r32, %p14;
	add.s32 	%r49, %r47, 63;
	setp.lt.s32 	%p15, %r49, %r54;
	selp.b32 	%r50, %r49, %r32, %p15;
	mul.wide.s32 	%rd35, %r48, 4;
	add.s64 	%rd36, %rd12, %rd35;
	mul.wide.s32 	%rd37, %r50, 4;
	add.s64 	%rd38, %rd12, %rd37;
	ld.volatile.global.f32 	%f117, [%rd36];
	ld.volatile.global.f32 	%f118, [%rd38];
	ld.volatile.global.f32 	%f119, [%rd36];
	ld.volatile.global.f32 	%f120, [%rd38];
	ld.volatile.global.f32 	%f121, [%rd36];
	ld.volatile.global.f32 	%f122, [%rd38];
	ld.volatile.global.f32 	%f123, [%rd36];
	ld.volatile.global.f32 	%f124, [%rd38];
	ld.volatile.global.f32 	%f125, [%rd36];
	ld.volatile.global.f32 	%f126, [%rd38];
	ld.volatile.global.f32 	%f127, [%rd36];
	ld.volatile.global.f32 	%f128, [%rd38];
	ld.volatile.global.f32 	%f129, [%rd36];
	ld.volatile.global.f32 	%f130, [%rd38];
	ld.volatile.global.f32 	%f131, [%rd36];
	ld.volatile.global.f32 	%f132, [%rd38];
	mul.f32 	%f133, %f116, 0f3F400000;
	fma.rn.f32 	%f134, %f131, 0f3E800000, %f133;
	fma.rn.f32 	%f135, %f132, 0f3E000000, %f134;
	add.s64 	%rd39, %rd33, %rd21;
	st.global.f32 	[%rd39], %f135;
	add.s32 	%r56, %r51, %r56;
	setp.lt.s32 	%p16, %r56, %r54;
	@%p16 bra 	$L__BB0_6;
$L__BB0_7:
	ret;

}


// ===== COMPILED SASS (sm_100) =====

	.target	sm_100

	.elftype	@"ET_EXEC"


//--------------------- .note.nv.tkinfo           --------------------------
	.section	.note.nv.tkinfo,"",@"SHT_NOTE"
	.sectionflags	@"SHF_NOTE_NV_TKINFO"
	.tkinfo
        /*0018*/ 	.word	0x00000002
        /*0030*/ 	.string	""
        /*0030*/ 	.string	"ptxas"
        /*0030*/ 	.string	"Cuda compilation tools, release 13.0, V13.0.88"
        /*0030*/ 	.string	"Build cuda_13.0.r13.0/compiler.36424714_0"
        /*0030*/ 	.string	"-arch sm_100 -m 64 "



//--------------------- .note.nv.cuinfo           --------------------------
	.section	.note.nv.cuinfo,"",@"SHT_NOTE"
	.sectionflags	@"SHF_NOTE_NV_CUINFO"
        /*0018*/ 	.short	0x0002
        /*001a*/ 	.short	0x0064
        /*001c*/ 	.short	0x0082
	.zero		2


//--------------------- .nv.info                  --------------------------
	.section	.nv.info,"",@"SHT_CUDA_INFO"
	.align	4


	//----- nvinfo : EIATTR_REGCOUNT
	.align		4
        /*0000*/ 	.byte	0x04, 0x2f
        /*0002*/ 	.short	(.L_1 - .L_0)
	.align		4
.L_0:
        /*0004*/ 	.word	index@(_ZN32_GLOBAL__N__a54ca57f_4_k_cu_main26naive_neighbor_copy_kernelEPKfPfi)
        /*0008*/ 	.word	0x00000020


	//----- nvinfo : EIATTR_FRAME_SIZE
	.align		4
.L_1:
        /*000c*/ 	.byte	0x04, 0x11
        /*000e*/ 	.short	(.L_3 - .L_2)
	.align		4
.L_2:
        /*0010*/ 	.word	index@(_ZN32_GLOBAL__N__a54ca57f_4_k_cu_main26naive_neighbor_copy_kernelEPKfPfi)
        /*0014*/ 	.word	0x00000000


	//----- nvinfo : EIATTR_MIN_STACK_SIZE
	.align		4
.L_3:
        /*0018*/ 	.byte	0x04, 0x12
        /*001a*/ 	.short	(.L_5 - .L_4)
	.align		4
.L_4:
        /*001c*/ 	.word	index@(_ZN32_GLOBAL__N__a54ca57f_4_k_cu_main26naive_neighbor_copy_kernelEPKfPfi)
        /*0020*/ 	.word	0x00000000
.L_5:


//--------------------- .nv.compat                --------------------------
	.section	.nv.compat,"",@"SHT_CUDA_COMPAT_INFO"
	.align	4
        /*0000*/ 	.byte	0x02, 0x09, 0x00, 0x00, 0x02, 0x02, 0x01, 0x00, 0x02, 0x05, 0x05, 0x00, 0x03, 0x07, 0x01, 0x01
        /*0010*/ 	.byte	0x02, 0x03, 0x00, 0x00, 0x02, 0x06, 0x01, 0x00, 0x04, 0x0b, 0x08, 0x00, 0x09, 0x00, 0x00, 0x00
        /*0020*/ 	.byte	0x00, 0x00, 0x00, 0x00


//--------------------- .nv.info._ZN32_GLOBAL__N__a54ca57f_4_k_cu_main26naive_neighbor_copy_kernelEPKfPfi --------------------------
	.section	.nv.info._ZN32_GLOBAL__N__a54ca57f_4_k_cu_main26naive_neighbor_copy_kernelEPKfPfi,"",@"SHT_CUDA_INFO"
	.sectionflags	@""
	.align	4


	//----- nvinfo : EIATTR_CUDA_API_VERSION
	.align		4
        /*0000*/ 	.byte	0x04, 0x37
        /*0002*/ 	.short	(.L_7 - .L_6)
.L_6:
        /*0004*/ 	.word	0x00000082


	//----- nvinfo : EIATTR_KPARAM_INFO
	.align		4
.L_7:
        /*0008*/ 	.byte	0x04, 0x17
        /*000a*/ 	.short	(.L_9 - .L_8)
.L_8:
        /*000c*/ 	.word	0x00000000
        /*0010*/ 	.short	0x0002
        /*0012*/ 	.short	0x0010
        /*0014*/ 	.byte	0x00, 0xf0, 0x11, 0x00


	//----- nvinfo : EIATTR_KPARAM_INFO
	.align		4
.L_9:
        /*0018*/ 	.byte	0x04, 0x17
        /*001a*/ 	.short	(.L_11 - .L_10)
.L_10:
        /*001c*/ 	.word	0x00000000
        /*0020*/ 	.short	0x0001
        /*0022*/ 	.short	0x0008
        /*0024*/ 	.byte	0x00, 0xf5, 0x21, 0x00


	//----- nvinfo : EIATTR_KPARAM_INFO
	.align		4
.L_11:
        /*0028*/ 	.byte	0x04, 0x17
        /*002a*/ 	.short	(.L_13 - .L_12)
.L_12:
        /*002c*/ 	.word	0x00000000
        /*0030*/ 	.short	0x0000
        /*0032*/ 	.short	0x0000
        /*0034*/ 	.byte	0x00, 0xf5, 0x21, 0x00


	//----- nvinfo : EIATTR_SPARSE_MMA_MASK
	.align		4
.L_13:
        /*0038*/ 	.byte	0x03, 0x50
        /*003a*/ 	.short	0x0000


	//----- nvinfo : EIATTR_MAXREG_COUNT
	.align		4
        /*003c*/ 	.byte	0x03, 0x1b
        /*003e*/ 	.short	0x00ff


	//----- nvinfo : EIATTR_MERCURY_ISA_VERSION
	.align		4
        /*0040*/ 	.byte	0x03, 0x5f
        /*0042*/ 	.short	0x0101


	//----- nvinfo : EIATTR_VRC_CTA_INIT_COUNT
	.align		4
        /*0044*/ 	.byte	0x02, 0x4a
	.zero		1
	.zero		1


	//----- nvinfo : EIATTR_EXIT_INSTR_OFFSETS
	.align		4
        /*0048*/ 	.byte	0x04, 0x1c
        /*004a*/ 	.short	(.L_15 - .L_14)


	//   ....[0]....
.L_14:
        /*004c*/ 	.word	0x00000090


	//   ....[1]....
        /*0050*/ 	.word	0x00000590


	//   ....[2]....
        /*0054*/ 	.word	0x00000f70


	//----- nvinfo : EIATTR_CRS_STACK_SIZE
	.align		4
.L_15:
        /*0058*/ 	.byte	0x04, 0x1e
        /*005a*/ 	.short	(.L_17 - .L_16)
.L_16:
        /*005c*/ 	.word	0x00000000


	//----- nvinfo : EIATTR_CBANK_PARAM_SIZE
	.align		4
.L_17:
        /*0060*/ 	.byte	0x03, 0x19
        /*0062*/ 	.short	0x0014


	//----- nvinfo : EIATTR_PARAM_CBANK
	.align		4
        /*0064*/ 	.byte	0x04, 0x0a
        /*0066*/ 	.short	(.L_19 - .L_18)
	.align		4
.L_18:
        /*0068*/ 	.word	index@(.nv.constant0._ZN32_GLOBAL__N__a54ca57f_4_k_cu_main26naive_neighbor_copy_kernelEPKfPfi)
        /*006c*/ 	.short	0x0380
        /*006e*/ 	.short	0x0014


	//----- nvinfo : EIATTR_SW_WAR
	.align		4
.L_19:
        /*0070*/ 	.byte	0x04, 0x36
        /*0072*/ 	.short	(.L_21 - .L_20)
.L_20:
        /*0074*/ 	.word	0x00000008
.L_21:


//--------------------- .nv.callgraph             --------------------------
	.section	.nv.callgraph,"",@"SHT_CUDA_CALLGRAPH"
	.align	4
	.sectionentsize	8
	.align		4
        /*0000*/ 	.word	0x00000000
	.align		4
        /*0004*/ 	.word	0xffffffff
	.align		4
        /*0008*/ 	.word	0x00000000
	.align		4
        /*000c*/ 	.word	0xfffffffe
	.align		4
        /*0010*/ 	.word	0x00000000
	.align		4
        /*0014*/ 	.word	0xfffffffd
	.align		4
        /*0018*/ 	.word	0x00000000
	.align		4
        /*001c*/ 	.word	0xfffffffc


//--------------------- .text._ZN32_GLOBAL__N__a54ca57f_4_k_cu_main26naive_neighbor_copy_kernelEPKfPfi --------------------------
	.section	.text._ZN32_GLOBAL__N__a54ca57f_4_k_cu_main26naive_neighbor_copy_kernelEPKfPfi,"ax",@progbits
	.align	128
.text._ZN32_GLOBAL__N__a54ca57f_4_k_cu_main26naive_neighbor_copy_kernelEPKfPfi:
        .type           _ZN32_GLOBAL__N__a54ca57f_4_k_cu_main26naive_neighbor_copy_kernelEPKfPfi,@function
        .size           _ZN32_GLOBAL__N__a54ca57f_4_k_cu_main26naive_neighbor_copy_kernelEPKfPfi,(.L_x_5 - _ZN32_GLOBAL__N__a54ca57f_4_k_cu_main26naive_neighbor_copy_kernelEPKfPfi)
        .other          _ZN32_GLOBAL__N__a54ca57f_4_k_cu_main26naive_neighbor_copy_kernelEPKfPfi,@"STO_CUDA_ENTRY STV_DEFAULT"
_ZN32_GLOBAL__N__a54ca57f_4_k_cu_main26naive_neighbor_copy_kernelEPKfPfi:
[----:B------:R-:W-:Y:S01]  /*0000*/  LDC R1, c[0x0][0x37c] ;  /* 0x0000df00ff017b82 */ /* 0x000fe20000000800 */
[----:B------:R-:W0:Y:S01]  /*0010*/  S2R R3, SR_CTAID.X ;  /* 0x0000000000037919 */ /* 0x000e220000002500 */
[----:B------:R-:W1:Y:S06]  /*0020*/  LDCU UR4, c[0x0][0x360] ;  /* 0x00006c00ff0477ac */ /* 0x000e6c0008000800 */
[----:B------:R-:W1:Y:S01]  /*0030*/  LDC R0, c[0x0][0x370] ;  /* 0x0000dc00ff007b82 */ /* 0x000e620000000800 */
[----:B------:R-:W0:Y:S01]  /*0040*/  S2R R2, SR_TID.X ;  /* 0x0000000000027919 */ /* 0x000e220000002100 */
[----:B------:R-:W2:Y:S01]  /*0050*/  LDCU UR7, c[0x0][0x390] ;  /* 0x00007200ff0777ac */ /* 0x000ea20008000800 */
[----:B-1----:R-:W-:-:S02]  /*0060*/  IMAD R0, R0, UR4, RZ ;  /* 0x0000000400007c24 */ /* 0x002fc4000f8e02ff */
[----:B0-----:R-:W-:-:S05]  /*0070*/  IMAD R3, R3, UR4, R2 ;  /* 0x0000000403037c24 */ /* 0x001fca000f8e0202 */
[----:B--2---:R-:W-:-:S13]  /*0080*/  ISETP.GE.AND P0, PT, R3, UR7, PT ;  /* 0x0000000703007c0c */ /* 0x004fda000bf06270 */
[----:B------:R-:W-:Y:S05]  /*0090*/  @P0 EXIT ;  /* 0x000000000000094d */ /* 0x000fea0003800000 */
[----:B------:R-:W0:Y:S01]  /*00a0*/  I2F.U32.RP R8, R0 ;  /* 0x0000000000087306 */ /* 0x000e220000209000 */
[C---:B------:R-:W-:Y:S01]  /*00b0*/  IADD3 R2, PT, PT, R0.reuse, R3, RZ ;  /* 0x0000000300027210 */ /* 0x040fe20007ffe0ff */
[----:B------:R-:W-:Y:S01]  /*00c0*/  IMAD.MOV R9, RZ, RZ, -R0 ;  /* 0x000000ffff097224 */ /* 0x000fe200078e0a00 */
[----:B------:R-:W-:Y:S01]  /*00d0*/  ISETP.NE.U32.AND P2, PT, R0, RZ, PT ;  /* 0x000000ff0000720c */ /* 0x000fe20003f45070 */
[----:B------:R-:W1:Y:S01]  /*00e0*/  LDCU.64 UR4, c[0x0][0x358] ;  /* 0x00006b00ff0477ac */ /* 0x000e620008000a00 */
[C---:B------:R-:W-:Y:S01]  /*00f0*/  ISETP.GE.AND P0, PT, R2.reuse, UR7, PT ;  /* 0x0000000702007c0c */ /* 0x040fe2000bf06270 */
[----:B------:R-:W-:Y:S01]  /*0100*/  BSSY.RECONVERGENT B0, `(.L_x_0) ;  /* 0x0000048000007945 */ /* 0x000fe20003800200 */
[----:B------:R-:W-:Y:S01]  /*0110*/  VIMNMX R7, PT, PT, R2, UR7, !PT ;  /* 0x0000000702077c48 */ /* 0x000fe2000ffe0100 */
[----:B------:R-:W-:Y:S01]  /*0120*/  UIADD3 UR6, UPT, UPT, UR7, -0x1, URZ ;  /* 0xffffffff07067890 */ /* 0x000fe2000fffe0ff */
[----:B------:R-:W-:-:S04]  /*0130*/  SEL R6, RZ, 0x1, P0 ;  /* 0x00000001ff067807 */ /* 0x000fc80000000000 */
[----:B------:R-:W-:Y:S01]  /*0140*/  IADD3 R7, PT, PT, R7, -R2, -R6 ;  /* 0x8000000207077210 */ /* 0x000fe20007ffe806 */
[----:B0-----:R-:W0:Y:S02]  /*0150*/  MUFU.RCP R8, R8 ;  /* 0x0000000800087308 */ /* 0x001e240000001000 */
[----:B0-----:R-:W-:-:S06]  /*0160*/  IADD3 R4, PT, PT, R8, 0xffffffe, RZ ;  /* 0x0ffffffe08047810 */ /* 0x001fcc0007ffe0ff */
[----:B------:R0:W2:Y:S02]  /*0170*/  F2I.FTZ.U32.TRUNC.NTZ R5, R4 ;  /* 0x0000000400057305 */ /* 0x0000a4000021f000 */
[----:B0-----:R-:W-:Y:S02]  /*0180*/  IMAD.MOV.U32 R4, RZ, RZ, RZ ;  /* 0x000000ffff047224 */ /* 0x001fe400078e00ff */
[----:B--2---:R-:W-:-:S04]  /*0190*/  IMAD R9, R9, R5, RZ ;  /* 0x0000000509097224 */ /* 0x004fc800078e02ff */
[----:B------:R-:W-:-:S06]  /*01a0*/  IMAD.HI.U32 R8, R5, R9, R4 ;  /* 0x0000000905087227 */ /* 0x000fcc00078e0004 */
[----:B------:R-:W-:-:S05]  /*01b0*/  IMAD.HI.U32 R5, R8, R7, RZ ;  /* 0x0000000708057227 */ /* 0x000fca00078e00ff */
[----:B------:R-:W-:-:S05]  /*01c0*/  IADD3 R2, PT, PT, -R5, RZ, RZ ;  /* 0x000000ff05027210 */ /* 0x000fca0007ffe1ff */
[----:B------:R-:W-:-:S05]  /*01d0*/  IMAD R7, R0, R2, R7 ;  /* 0x0000000200077224 */ /* 0x000fca00078e0207 */
[----:B------:R-:W-:-:S13]  /*01e0*/  ISETP.GE.U32.AND P0, PT, R7, R0, PT ;  /* 0x000000000700720c */ /* 0x000fda0003f06070 */
[----:B------:R-:W-:Y:S01]  /*01f0*/  @P0 IMAD.IADD R7, R7, 0x1, -R0 ;  /* 0x0000000107070824 */ /* 0x000fe200078e0a00 */
[----:B------:R-:W-:-:S04]  /*0200*/  @P0 IADD3 R5, PT, PT, R5, 0x1, RZ ;  /* 0x0000000105050810 */ /* 0x000fc80007ffe0ff */
[----:B------:R-:W-:-:S13]  /*0210*/  ISETP.GE.U32.AND P1, PT, R7, R0, PT ;  /* 0x000000000700720c */ /* 0x000fda0003f26070 */
[----:B------:R-:W-:Y:S01]  /*0220*/  @P1 VIADD R5, R5, 0x1 ;  /* 0x0000000105051836 */ /* 0x000fe20000000000 */
[----:B------:R-:W-:-:S04]  /*0230*/  @!P2 LOP3.LUT R5, RZ, R0, RZ, 0x33, !PT ;  /* 0x00000000ff05a212 */ /* 0x000fc800078e33ff */
[----:B------:R-:W-:-:S04]  /*0240*/  IADD3 R2, PT, PT, R6, R5, RZ ;  /* 0x0000000506027210 */ /* 0x000fc80007ffe0ff */
[C---:B------:R-:W-:Y:S02]  /*0250*/  LOP3.LUT R4, R2.reuse, 0x3, RZ, 0xc0, !PT ;  /* 0x0000000302047812 */ /* 0x040fe400078ec0ff */
[----:B------:R-:W-:Y:S02]  /*0260*/  ISETP.GE.U32.AND P0, PT, R2, 0x3, PT ;  /* 0x000000030200780c */ /* 0x000fe40003f06070 */
[----:B------:R-:W-:-:S13]  /*0270*/  ISETP.NE.AND P1, PT, R4, 0x3, PT ;  /* 0x000000030400780c */ /* 0x000fda0003f25270 */
[----:B-1----:R-:W-:Y:S05]  /*0280*/  @!P1 BRA `(.L_x_1) ;  /* 0x0000000000bc9947 */ /* 0x002fea0003800000 */
[----:B------:R-:W-:-:S05]  /*0290*/  VIADD R2, R2, 0x1 ;  /* 0x0000000102027836 */ /* 0x000fca0000000000 */
[----:B------:R-:W-:-:S04]  /*02a0*/  LOP3.LUT R2, R2, 0x3, RZ, 0xc0, !PT ;  /* 0x0000000302027812 */ /* 0x000fc800078ec0ff */
[----:B------:R-:W-:-:S07]  /*02b0*/  IADD3 R2, PT, PT, -R2, RZ, RZ ;  /* 0x000000ff02027210 */ /* 0x000fce0007ffe1ff */
.L_x_2:
[----:B-1----:R-:W0:Y:S01]  /*02c0*/  LDC.64 R8, c[0x0][0x380] ;  /* 0x0000e000ff087b82 */ /* 0x002e220000000a00 */
[C---:B------:R-:W-:Y:S01]  /*02d0*/  IADD3 R7, PT, PT, R3.reuse, 0x1, RZ ;  /* 0x0000000103077810 */ /* 0x040fe20007ffe0ff */
[----:B------:R-:W-:-:S03]  /*02e0*/  VIADD R6, R3, 0x40 ;  /* 0x0000004003067836 */ /* 0x000fc60000000000 */
[C---:B------:R-:W-:Y:S02]  /*02f0*/  ISETP.GE.AND P1, PT, R7.reuse, UR7, PT ;  /* 0x0000000707007c0c */ /* 0x040fe4000bf26270 */
[C---:B------:R-:W-:Y:S02]  /*0300*/  ISETP.GE.AND P2, PT, R6.reuse, UR7, PT ;  /* 0x0000000706007c0c */ /* 0x040fe4000bf46270 */
[----:B------:R-:W-:Y:S02]  /*0310*/  SEL R7, R7, UR6, !P1 ;  /* 0x0000000607077c07 */ /* 0x000fe4000c800000 */
[----:B------:R-:W-:Y:S01]  /*0320*/  SEL R11, R6, UR6, !P2 ;  /* 0x00000006060b7c07 */ /* 0x000fe2000d000000 */
[----:B0-----:R-:W-:-:S05]  /*0330*/  IMAD.WIDE R4, R3, 0x4, R8 ;  /* 0x0000000403047825 */ /* 0x001fca00078e0208 */
[----:B-----5:R-:W5:Y:S01]  /*0340*/  LDG.E.STRONG.SYS R13, desc[UR4][R4.64] ;  /* 0x00000004040d7981 */ /* 0x020f62000c1f5900 */
[----:B------:R-:W-:-:S03]  /*0350*/  IMAD.WIDE R6, R7, 0x4, R8 ;  /* 0x0000000407067825 */ /* 0x000fc600078e0208 */
[----:B------:R-:W5:Y:S01]  /*0360*/  LDG.E.STRONG.SYS R14, desc[UR4][R4.64] ;  /* 0x00000004040e7981 */ /* 0x000f62000c1f5900 */
[----:B------:R-:W-:-:S03]  /*0370*/  IMAD.WIDE R8, R11, 0x4, R8 ;  /* 0x000000040b087825 */ /* 0x000fc600078e0208 */
[----:B------:R-:W5:Y:S04]  /*0380*/  LDG.E.STRONG.SYS R15, desc[UR4][R4.64] ;  /* 0x00000004040f7981 */ /* 0x000f68000c1f5900 */
[----:B------:R-:W5:Y:S04]  /*0390*/  LDG.E.STRONG.SYS R16, desc[UR4][R4.64] ;  /* 0x0000000404107981 */ /* 0x000f68000c1f5900 */
[----:B------:R-:W5:Y:S04]  /*03a0*/  LDG.E.STRONG.SYS R17, desc[UR4][R4.64] ;  /* 0x0000000404117981 */ /* 0x000f68000c1f5900 */
[----:B------:R-:W5:Y:S04]  /*03b0*/  LDG.E.STRONG.SYS R18, desc[UR4][R4.64] ;  /* 0x0000000404127981 */ /* 0x000f68000c1f5900 */
[----:B------:R0:W5:Y:S04]  /*03c0*/  LDG.E.STRONG.SYS R19, desc[UR4][R4.64] ;  /* 0x0000000404137981 */ /* 0x000168000c1f5900 */
[----:B------:R-:W2:Y:S04]  /*03d0*/  LDG.E.STRONG.SYS R10, desc[UR4][R4.64] ;  /* 0x00000004040a7981 */ /* 0x000ea8000c1f5900 */
[----:B------:R1:W5:Y:S04]  /*03e0*/  LDG.E.STRONG.SYS R20, desc[UR4][R6.64] ;  /* 0x0000000406147981 */ /* 0x000368000c1f5900 */
        /* <DEDUP_REMOVED lines=9> */
[----:B------:R1:W0:Y:S04]  /*0480*/  LDG.E.STRONG.SYS R4, desc[UR4][R6.64] ;  /* 0x0000000406047981 */ /* 0x000228000c1f5900 */
[----:B------:R1:W0:Y:S04]  /*0490*/  LDG.E.STRONG.SYS R5, desc[UR4][R8.64] ;  /* 0x0000000408057981 */ /* 0x000228000c1f5900 */
[----:B------:R1:W3:Y:S04]  /*04a0*/  LDG.E.STRONG.SYS R11, desc[UR4][R6.64] ;  /* 0x00000004060b7981 */ /* 0x0002e8000c1f5900 */
[----:B------:R1:W4:Y:S01]  /*04b0*/  LDG.E.STRONG.SYS R12, desc[UR4][R8.64] ;  /* 0x00000004080c7981 */ /* 0x000322000c1f5900 */
[----:B------:R-:W-:Y:S01]  /*04c0*/  IADD3 R2, PT, PT, R2, 0x1, RZ ;  /* 0x0000000102027810 */ /* 0x000fe20007ffe0ff */
[----:B--2---:R-:W-:Y:S01]  /*04d0*/  FMUL R10, R10, 0.75 ;  /* 0x3f4000000a0a7820 */ /* 0x004fe20000400000 */
[----:B0-----:R-:W0:Y:S01]  /*04e0*/  LDC.64 R4, c[0x0][0x388] ;  /* 0x0000e200ff047b82 */ /* 0x001e220000000a00 */
[----:B---3--:R-:W2:Y:S04]  /*04f0*/  LDG.E.STRONG.SYS R11, desc[UR4][R6.64] ;  /* 0x00000004060b7981 */ /* 0x008ea8000c1f5900 */
[----:B----4-:R-:W3:Y:S01]  /*0500*/  LDG.E.STRONG.SYS R12, desc[UR4][R8.64] ;  /* 0x00000004080c7981 */ /* 0x010ee2000c1f5900 */
[----:B------:R-:W-:Y:S01]  /*0510*/  ISETP.NE.AND P1, PT, R2, RZ, PT ;  /* 0x000000ff0200720c */ /* 0x000fe20003f25270 */
[----:B0-----:R-:W-:Y:S01]  /*0520*/  IMAD.WIDE R4, R3, 0x4, R4 ;  /* 0x0000000403047825 */ /* 0x001fe200078e0204 */
[----:B------:R-:W-:-:S03]  /*0530*/  IADD3 R3, PT, PT, R0, R3, RZ ;  /* 0x0000000300037210 */ /* 0x000fc60007ffe0ff */
[----:B--2---:R-:W-:-:S04]  /*0540*/  FFMA R11, R11, 0.25, R10 ;  /* 0x3e8000000b0b7823 */ /* 0x004fc8000000000a */
[----:B---3--:R-:W-:-:S05]  /*0550*/  FFMA R11, R12, 0.125, R11 ;  /* 0x3e0000000c0b7823 */ /* 0x008fca000000000b */
[----:B------:R1:W-:Y:S01]  /*0560*/  STG.E desc[UR4][R4.64], R11 ;  /* 0x0000000b04007986 */ /* 0x0003e2000c101904 */
[----:B------:R-:W-:Y:S05]  /*0570*/  @P1 BRA `(.L_x_2) ;  /* 0xfffffffc00501947 */ /* 0x000fea000383ffff */
.L_x_1:
[----:B------:R-:W-:Y:S05]  /*0580*/  BSYNC.RECONVERGENT B0 ;  /* 0x0000000000007941 */ /* 0x000fea0003800200 */
.L_x_0:
[----:B------:R-:W-:Y:S05]  /*0590*/  @!P0 EXIT ;  /* 0x000000000000894d */ /* 0x000fea0003800000 */
.L_x_3:
[----:B01----:R-:W0:Y:S01]  /*05a0*/  LDC.64 R4, c[0x0][0x380] ;  /* 0x0000e000ff047b82 */ /* 0x003e220000000a00 */
[C---:B------:R-:W-:Y:S01]  /*05b0*/  VIADD R9, R3.reuse, 0x1 ;  /* 0x0000000103097836 */ /* 0x040fe20000000000 */
[----:B------:R-:W-:-:S04]  /*05c0*/  IADD3 R2, PT, PT, R3, 0x40, RZ ;  /* 0x0000004003027810 */ /* 0x000fc80007ffe0ff */
[C---:B------:R-:W-:Y:S02]  /*05d0*/  ISETP.GE.AND P0, PT, R9.reuse, UR7, PT ;  /* 0x0000000709007c0c */ /* 0x040fe4000bf06270 */
[C---:B------:R-:W-:Y:S02]  /*05e0*/  ISETP.GE.AND P1, PT, R2.reuse, UR7, PT ;  /* 0x0000000702007c0c */ /* 0x040fe4000bf26270 */
[----:B-----5:R-:W-:Y:S02]  /*05f0*/  SEL R13, R9, UR6, !P0 ;  /* 0x00000006090d7c07 */ /* 0x020fe4000c000000 */
[----:B------:R-:W-:Y:S01]  /*0600*/  SEL R11, R2, UR6, !P1 ;  /* 0x00000006020b7c07 */ /* 0x000fe2000c800000 */
[----:B0-----:R-:W-:-:S05]  /*0610*/  IMAD.WIDE R6, R3, 0x4, R4 ;  /* 0x0000000403067825 */ /* 0x001fca00078e0204 */
[----:B------:R-:W2:Y:S01]  /*0620*/  LDG.E.STRONG.SYS R15, desc[UR4][R6.64] ;  /* 0x00000004060f7981 */ /* 0x000ea2000c1f5900 */
[----:B------:R-:W-:-:S03]  /*0630*/  IMAD.WIDE R12, R13, 0x4, R4 ;  /* 0x000000040d0c7825 */ /* 0x000fc600078e0204 */
[----:B------:R-:W3:Y:S01]  /*0640*/  LDG.E.STRONG.SYS R16, desc[UR4][R6.64] ;  /* 0x0000000406107981 */ /* 0x000ee2000c1f5900 */
[----:B------:R-:W-:-:S03]  /*0650*/  IMAD.WIDE R10, R11, 0x4, R4 ;  /* 0x000000040b0a7825 */ /* 0x000fc600078e0204 */
[----:B------:R-:W3:Y:S04]  /*0660*/  LDG.E.STRONG.SYS R17, desc[UR4][R6.64] ;  /* 0x0000000406117981 */ /* 0x000ee8000c1f5900 */
[----:B------:R-:W4:Y:S04]  /*0670*/  LDG.E.STRONG.SYS R18, desc[UR4][R6.64] ;  /* 0x0000000406127981 */ /* 0x000f28000c1f5900 */
[----:B------:R-:W2:Y:S04]  /*0680*/  LDG.E.STRONG.SYS R19, desc[UR4][R6.64] ;  /* 0x0000000406137981 */ /* 0x000ea8000c1f5900 */
[----:B------:R-:W2:Y:S04]  /*0690*/  LDG.E.STRONG.SYS R20, desc[UR4][R6.64] ;  /* 0x0000000406147981 */ /* 0x000ea8000c1f5900 */
[----:B------:R0:W2:Y:S04]  /*06a0*/  LDG.E.STRONG.SYS R21, desc[UR4][R6.64] ;  /* 0x0000000406157981 */ /* 0x0000a8000c1f5900 */
[----:B------:R-:W2:Y:S04]  /*06b0*/  LDG.E.STRONG.SYS R2, desc[UR4][R6.64] ;  /* 0x0000000406027981 */ /* 0x000ea8000c1f5900 */
        /* <DEDUP_REMOVED lines=9> */
[----:B------:R-:W2:Y:S01]  /*0750*/  LDG.E.STRONG.SYS R14, desc[UR4][R10.64] ;  /* 0x000000040a0e7981 */ /* 0x000ea2000c1f5900 */
[----:B---3--:R-:W1:Y:S03]  /*0760*/  LDC.64 R16, c[0x0][0x388] ;  /* 0x0000e200ff107b82 */ /* 0x008e660000000a00 */
[----:B----4-:R-:W3:Y:S04]  /*0770*/  LDG.E.STRONG.SYS R18, desc[UR4][R12.64] ;  /* 0x000000040c127981 */ /* 0x010ee8000c1f5900 */
[----:B--2---:R-:W2:Y:S04]  /*0780*/  LDG.E.STRONG.SYS R19, desc[UR4][R10.64] ;  /* 0x000000040a137981 */ /* 0x004ea8000c1f5900 */
[----:B------:R-:W4:Y:S04]  /*0790*/  LDG.E.STRONG.SYS R20, desc[UR4][R12.64] ;  /* 0x000000040c147981 */ /* 0x000f28000c1f5900 */
[----:B------:R-:W4:Y:S04]  /*07a0*/  LDG.E.STRONG.SYS R21, desc[UR4][R10.64] ;  /* 0x000000040a157981 */ /* 0x000f28000c1f5900 */
[----:B------:R1:W3:Y:S04]  /*07b0*/  LDG.E.STRONG.SYS R8, desc[UR4][R12.64] ;  /* 0x000000040c087981 */ /* 0x0002e8000c1f5900 */
[----:B------:R1:W2:Y:S01]  /*07c0*/  LDG.E.STRONG.SYS R14, desc[UR4][R10.64] ;  /* 0x000000040a0e7981 */ /* 0x0002a2000c1f5900 */
[----:B------:R-:W-:Y:S01]  /*07d0*/  IADD3 R15, PT, PT, R0, R9, RZ ;  /* 0x00000009000f7210 */ /* 0x000fe20007ffe0ff */
[----:B------:R-:W-:Y:S01]  /*07e0*/  FMUL R9, R2, 0.75 ;  /* 0x3f40000002097820 */ /* 0x000fe20000400000 */
[----:B0-----:R-:W-:-:S02]  /*07f0*/  IMAD.WIDE R6, R0, 0x4, R6 ;  /* 0x0000000400067825 */ /* 0x001fc400078e0206 */
[C---:B------:R-:W-:Y:S02]  /*0800*/  ISETP.GE.AND P0, PT, R15.reuse, UR7, PT ;  /* 0x000000070f007c0c */ /* 0x040fe4000bf06270 */
[C---:B------:R-:W-:Y:S02]  /*0810*/  VIADD R2, R15.reuse, 0x3f ;  /* 0x0000003f0f027836 */ /* 0x040fe40000000000 */
[----:B-1----:R-:W-:-:S03]  /*0820*/  SEL R13, R15, UR6, !P0 ;  /* 0x000000060f0d7c07 */ /* 0x002fc6000c000000 */
[C---:B------:R-:W-:Y:S02]  /*0830*/  ISETP.GE.AND P1, PT, R2.reuse, UR7, PT ;  /* 0x0000000702007c0c */ /* 0x040fe4000bf26270 */
[----:B------:R-:W-:Y:S02]  /*0840*/  IMAD.WIDE R12, R13, 0x4, R4 ;  /* 0x000000040d0c7825 */ /* 0x000fe400078e0204 */
[----:B------:R-:W-:-:S05]  /*0850*/  SEL R11, R2, UR6, !P1 ;  /* 0x00000006020b7c07 */ /* 0x000fca000c800000 */
[----:B------:R-:W-:-:S04]  /*0860*/  IMAD.WIDE R10, R11, 0x4, R4 ;  /* 0x000000040b0a7825 */ /* 0x000fc800078e0204 */
[----:B---3--:R-:W-:-:S04]  /*0870*/  FFMA R9, R8, 0.25, R9 ;  /* 0x3e80000008097823 */ /* 0x008fc80000000009 */
[----:B--2---:R-:W-:Y:S01]  /*0880*/  FFMA R19, R14, 0.125, R9 ;  /* 0x3e0000000e137823 */ /* 0x004fe20000000009 */
[----:B------:R-:W-:-:S05]  /*0890*/  IMAD.WIDE R8, R3, 0x4, R16 ;  /* 0x0000000403087825 */ /* 0x000fca00078e0210 */
[----:B------:R0:W-:Y:S04]  /*08a0*/  STG.E desc[UR4][R8.64], R19 ;  /* 0x0000001308007986 */ /* 0x0001e8000c101904 */
[----:B------:R-:W2:Y:S04]  /*08b0*/  LDG.E.STRONG.SYS R17, desc[UR4][R6.64] ;  /* 0x0000000406117981 */ /* 0x000ea8000c1f5900 */
[----:B------:R-:W3:Y:S04]  /*08c0*/  LDG.E.STRONG.SYS R18, desc[UR4][R6.64] ;  /* 0x0000000406127981 */ /* 0x000ee8000c1f5900 */
[----:B----4-:R-:W4:Y:S04]  /*08d0*/  LDG.E.STRONG.SYS R20, desc[UR4][R6.64] ;  /* 0x0000000406147981 */ /* 0x010f28000c1f5900 */
[----:B------:R-:W4:Y:S04]  /*08e0*/  LDG.E.STRONG.SYS R21, desc[UR4][R6.64] ;  /* 0x0000000406157981 */ /* 0x000f28000c1f5900 */
[----:B------:R-:W4:Y:S04]  /*08f0*/  LDG.E.STRONG.SYS R22, desc[UR4][R6.64] ;  /* 0x0000000406167981 */ /* 0x000f28000c1f5900 */
[----:B------:R-:W4:Y:S04]  /*0900*/  LDG.E.STRONG.SYS R23, desc[UR4][R6.64] ;  /* 0x0000000406177981 */ /* 0x000f28000c1f5900 */
[----:B------:R-:W4:Y:S04]  /*0910*/  LDG.E.STRONG.SYS R24, desc[UR4][R6.64] ;  /* 0x0000000406187981 */ /* 0x000f28000c1f5900 */
[----:B------:R1:W4:Y:S04]  /*0920*/  LDG.E.STRONG.SYS R2, desc[UR4][R6.64] ;  /* 0x0000000406027981 */ /* 0x000328000c1f5900 */
[----:B0-----:R-:W4:Y:S04]  /*0930*/  LDG.E.STRONG.SYS R19, desc[UR4][R12.64] ;  /* 0x000000040c137981 */ /* 0x001f28000c1f5900 */
[----:B------:R-:W4:Y:S04]  /*0940*/  LDG.E.STRONG.SYS R25, desc[UR4][R10.64] ;  /* 0x000000040a197981 */ /* 0x000f28000c1f5900 */
[----:B------:R-:W4:Y:S04]  /*0950*/  LDG.E.STRONG.SYS R26, desc[UR4][R12.64] ;  /* 0x000000040c1a7981 */ /* 0x000f28000c1f5900 */
[----:B------:R-:W4:Y:S04]  /*0960*/  LDG.E.STRONG.SYS R27, desc[UR4][R10.64] ;  /* 0x000000040a1b7981 */ /* 0x000f28000c1f5900 */
[----:B------:R-:W4:Y:S04]  /*0970*/  LDG.E.STRONG.SYS R28, desc[UR4][R12.64] ;  /* 0x000000040c1c7981 */ /* 0x000f28000c1f5900 */
[----:B------:R-:W4:Y:S04]  /*0980*/  LDG.E.STRONG.SYS R29, desc[UR4][R10.64] ;  /* 0x000000040a1d7981 */ /* 0x000f28000c1f5900 */
[----:B------:R-:W4:Y:S04]  /*0990*/  LDG.E.STRONG.SYS R14, desc[UR4][R12.64] ;  /* 0x000000040c0e7981 */ /* 0x000f28000c1f5900 */
[----:B------:R-:W4:Y:S04]  /*09a0*/  LDG.E.STRONG.SYS R16, desc[UR4][R10.64] ;  /* 0x000000040a107981 */ /* 0x000f28000c1f5900 */
[----:B--2---:R-:W2:Y:S04]  /*09b0*/  LDG.E.STRONG.SYS R17, desc[UR4][R12.64] ;  /* 0x000000040c117981 */ /* 0x004ea8000c1f5900 */
[----:B---3--:R-:W3:Y:S04]  /*09c0*/  LDG.E.STRONG.SYS R18, desc[UR4][R10.64] ;  /* 0x000000040a127981 */ /* 0x008ee8000c1f5900 */
[----:B----4-:R-:W4:Y:S04]  /*09d0*/  LDG.E.STRONG.SYS R19, desc[UR4][R12.64] ;  /* 0x000000040c137981 */ /* 0x010f28000c1f5900 */
[----:B------:R-:W3:Y:S04]  /*09e0*/  LDG.E.STRONG.SYS R20, desc[UR4][R10.64] ;  /* 0x000000040a147981 */ /* 0x000ee8000c1f5900 */
[----:B------:R-:W3:Y:S04]  /*09f0*/  LDG.E.STRONG.SYS R21, desc[UR4][R12.64] ;  /* 0x000000040c157981 */ /* 0x000ee8000c1f5900 */
[----:B------:R-:W3:Y:S04]  /*0a00*/  LDG.E.STRONG.SYS R22, desc[UR4][R10.64] ;  /* 0x000000040a167981 */ /* 0x000ee8000c1f5900 */
[----:B------:R0:W3:Y:S04]  /*0a10*/  LDG.E.STRONG.SYS R14, desc[UR4][R12.64] ;  /* 0x000000040c0e7981 */ /* 0x0000e8000c1f5900 */
[----:B------:R4:W3:Y:S01]  /*0a20*/  LDG.E.STRONG.SYS R16, desc[UR4][R10.64] ;  /* 0x000000040a107981 */ /* 0x0008e2000c1f5900 */
[C---:B------:R-:W-:Y:S01]  /*0a30*/  IADD3 R15, PT, PT, R0.reuse, R15, RZ ;  /* 0x0000000f000f7210 */ /* 0x040fe20007ffe0ff */
[----:B------:R-:W-:-:S03]  /*0a40*/  IMAD.WIDE R8, R0, 0x4, R8 ;  /* 0x0000000400087825 */ /* 0x000fc600078e0208 */
[----:B------:R-:W-:Y:S01]  /*0a50*/  ISETP.GE.AND P0, PT, R15, UR7, PT ;  /* 0x000000070f007c0c */ /* 0x000fe2000bf06270 */
[----:B-1----:R-:W-:-:S04]  /*0a60*/  IMAD.WIDE R6, R0, 0x4, R6 ;  /* 0x0000000400067825 */ /* 0x002fc800078e0206 */
[----:B--2---:R-:W-:Y:S01]  /*0a70*/  FMUL R17, R2, 0.75 ;  /* 0x3f40000002117820 */ /* 0x004fe20000400000 */
[----:B------:R-:W-:-:S04]  /*0a80*/  IADD3 R2, PT, PT, R15, 0x3f, RZ ;  /* 0x0000003f0f027810 */ /* 0x000fc80007ffe0ff */
[----:B------:R-:W-:-:S04]  /*0a90*/  ISETP.GE.AND P1, PT, R2, UR7, PT ;  /* 0x0000000702007c0c */ /* 0x000fc8000bf26270 */
[----:B0-----:R-:W-:-:S05]  /*0aa0*/  SEL R13, R2, UR6, !P1 ;  /* 0x00000006020d7c07 */ /* 0x001fca000c800000 */
[----:B------:R-:W-:Y:S01]  /*0ab0*/  IMAD.WIDE R12, R13, 0x4, R4 ;  /* 0x000000040d0c7825 */ /* 0x000fe200078e0204 */
[----:B----4-:R-:W-:-:S05]  /*0ac0*/  SEL R19, R15, UR6, !P0 ;  /* 0x000000060f137c07 */ /* 0x010fca000c000000 */
[----:B------:R-:W-:-:S04]  /*0ad0*/  IMAD.WIDE R10, R19, 0x4, R4 ;  /* 0x00000004130a7825 */ /* 0x000fc800078e0204 */
[----:B---3--:R-:W-:-:S04]  /*0ae0*/  FFMA R17, R14, 0.25, R17 ;  /* 0x3e8000000e117823 */ /* 0x008fc80000000011 */
[----:B------:R-:W-:-:S05]  /*0af0*/  FFMA R17, R16, 0.125, R17 ;  /* 0x3e00000010117823 */ /* 0x000fca0000000011 */
[----:B------:R0:W-:Y:S04]  /*0b00*/  STG.E desc[UR4][R8.64], R17 ;  /* 0x0000001108007986 */ /* 0x0001e8000c101904 */
[----:B------:R-:W2:Y:S04]  /*0b10*/  LDG.E.STRONG.SYS R18, desc[UR4][R6.64] ;  /* 0x0000000406127981 */ /* 0x000ea8000c1f5900 */
[----:B------:R-:W3:Y:S04]  /*0b20*/  LDG.E.STRONG.SYS R19, desc[UR4][R6.64] ;  /* 0x0000000406137981 */ /* 0x000ee8000c1f5900 */
[----:B------:R-:W4:Y:S04]  /*0b30*/  LDG.E.STRONG.SYS R20, desc[UR4][R6.64] ;  /* 0x0000000406147981 */ /* 0x000f28000c1f5900 */
[----:B------:R-:W4:Y:S04]  /*0b40*/  LDG.E.STRONG.SYS R21, desc[UR4][R6.64] ;  /* 0x0000000406157981 */ /* 0x000f28000c1f5900 */
[----:B------:R-:W4:Y:S04]  /*0b50*/  LDG.E.STRONG.SYS R22, desc[UR4][R6.64] ;  /* 0x0000000406167981 */ /* 0x000f28000c1f5900 */
[----:B------:R-:W4:Y:S04]  /*0b60*/  LDG.E.STRONG.SYS R23, desc[UR4][R6.64] ;  /* 0x0000000406177981 */ /* 0x000f28000c1f5900 */
[----:B------:R-:W4:Y:S04]  /*0b70*/  LDG.E.STRONG.SYS R24, desc[UR4][R6.64] ;  /* 0x0000000406187981 */ /* 0x000f28000c1f5900 */
[----:B------:R-:W4:Y:S04]  /*0b80*/  LDG.E.STRONG.SYS R2, desc[UR4][R6.64] ;  /* 0x0000000406027981 */ /* 0x000f28000c1f5900 */
        /* <DEDUP_REMOVED lines=11> */
[----:B------:R-:W4:Y:S04]  /*0c40*/  LDG.E.STRONG.SYS R21, desc[UR4][R12.64] ;  /* 0x000000040c157981 */ /* 0x000f28000c1f5900 */
[----:B------:R-:W4:Y:S04]  /*0c50*/  LDG.E.STRONG.SYS R22, desc[UR4][R10.64] ;  /* 0x000000040a167981 */ /* 0x000f28000c1f5900 */
[----:B------:R-:W4:Y:S04]  /*0c60*/  LDG.E.STRONG.SYS R23, desc[UR4][R12.64] ;  /* 0x000000040c177981 */ /* 0x000f28000c1f5900 */
[----:B------:R0:W4:Y:S04]  /*0c70*/  LDG.E.STRONG.SYS R14, desc[UR4][R10.64] ;  /* 0x000000040a0e7981 */ /* 0x000128000c1f5900 */
[----:B------:R-:W4:Y:S01]  /*0c80*/  LDG.E.STRONG.SYS R16, desc[UR4][R12.64] ;  /* 0x000000040c107981 */ /* 0x000f22000c1f5900 */
[----:B------:R-:W-:-:S02]  /*0c90*/  IMAD.IADD R17, R0, 0x1, R15 ;  /* 0x0000000100117824 */ /* 0x000fc400078e020f */
[----:B------:R-:W-:Y:S01]  /*0ca0*/  FMUL R15, R2, 0.75 ;  /* 0x3f400000020f7820 */ /* 0x000fe20000400000 */
[C---:B------:R-:W-:Y:S02]  /*0cb0*/  IMAD.WIDE R8, R0.reuse, 0x4, R8 ;  /* 0x0000000400087825 */ /* 0x040fe400078e0208 */
[C---:B------:R-:W-:Y:S02]  /*0cc0*/  ISETP.GE.AND P0, PT, R17.reuse, UR7, PT ;  /* 0x0000000711007c0c */ /* 0x040fe4000bf06270 */
[----:B0-----:R-:W-:Y:S01]  /*0cd0*/  IMAD.WIDE R10, R0, 0x4, R6 ;  /* 0x00000004000a7825 */ /* 0x001fe200078e0206 */
[C---:B--2---:R-:W-:Y:S02]  /*0ce0*/  IADD3 R18, PT, PT, R17.reuse, 0x3f, RZ ;  /* 0x0000003f11127810 */ /* 0x044fe40007ffe0ff */
[----:B------:R-:W-:Y:S02]  /*0cf0*/  SEL R17, R17, UR6, !P0 ;  /* 0x0000000611117c07 */ /* 0x000fe4000c000000 */
[----:B------:R-:W-:-:S03]  /*0d00*/  ISETP.GE.AND P1, PT, R18, UR7, PT ;  /* 0x0000000712007c0c */ /* 0x000fc6000bf26270 */
[----:B------:R-:W-:Y:S01]  /*0d10*/  IMAD.WIDE R6, R17, 0x4, R4 ;  /* 0x0000000411067825 */ /* 0x000fe200078e0204 */
[----:B---3--:R-:W-:-:S05]  /*0d20*/  SEL R19, R18, UR6, !P1 ;  /* 0x0000000612137c07 */ /* 0x008fca000c800000 */
[----:B------:R-:W-:-:S04]  /*0d30*/  IMAD.WIDE R4, R19, 0x4, R4 ;  /* 0x0000000413047825 */ /* 0x000fc800078e0204 */
[----:B----4-:R-:W-:-:S04]  /*0d40*/  FFMA R15, R14, 0.25, R15 ;  /* 0x3e8000000e0f7823 */ /* 0x010fc8000000000f */
[----:B------:R-:W-:-:S05]  /*0d50*/  FFMA R15, R16, 0.125, R15 ;  /* 0x3e000000100f7823 */ /* 0x000fca000000000f */
[----:B------:R0:W-:Y:S04]  /*0d60*/  STG.E desc[UR4][R8.64], R15 ;  /* 0x0000000f08007986 */ /* 0x0001e8000c101904 */
[----:B------:R-:W2:Y:S04]  /*0d70*/  LDG.E.STRONG.SYS R12, desc[UR4][R10.64] ;  /* 0x000000040a0c7981 */ /* 0x000ea8000c1f5900 */
[----:B------:R-:W3:Y:S04]  /*0d80*/  LDG.E.STRONG.SYS R13, desc[UR4][R10.64] ;  /* 0x000000040a0d7981 */ /* 0x000ee8000c1f5900 */
[----:B------:R-:W5:Y:S04]  /*0d90*/  LDG.E.STRONG.SYS R14, desc[UR4][R10.64] ;  /* 0x000000040a0e7981 */ /* 0x000f68000c1f5900 */
[----:B------:R-:W5:Y:S04]  /*0da0*/  LDG.E.STRONG.SYS R16, desc[UR4][R10.64] ;  /* 0x000000040a107981 */ /* 0x000f68000c1f5900 */
[----:B------:R-:W5:Y:S04]  /*0db0*/  LDG.E.STRONG.SYS R17, desc[UR4][R10.64] ;  /* 0x000000040a117981 */ /* 0x000f68000c1f5900 */
[----:B------:R-:W5:Y:S04]  /*0dc0*/  LDG.E.STRONG.SYS R18, desc[UR4][R10.64] ;  /* 0x000000040a127981 */ /* 0x000f68000c1f5900 */
[----:B------:R1:W5:Y:S04]  /*0dd0*/  LDG.E.STRONG.SYS R19, desc[UR4][R10.64] ;  /* 0x000000040a137981 */ /* 0x000368000c1f5900 */
[----:B------:R-:W3:Y:S04]  /*0de0*/  LDG.E.STRONG.SYS R2, desc[UR4][R10.64] ;  /* 0x000000040a027981 */ /* 0x000ee8000c1f5900 */
[----:B------:R4:W5:Y:S04]  /*0df0*/  LDG.E.STRONG.SYS R20, desc[UR4][R6.64] ;  /* 0x0000000406147981 */ /* 0x000968000c1f5900 */
[----:B------:R4:W5:Y:S04]  /*0e00*/  LDG.E.STRONG.SYS R21, desc[UR4][R4.64] ;  /* 0x0000000404157981 */ /* 0x000968000c1f5900 */
[----:B0-----:R4:W5:Y:S04]  /*0e10*/  LDG.E.STRONG.SYS R15, desc[UR4][R6.64] ;  /* 0x00000004060f7981 */ /* 0x001968000c1f5900 */
        /* <DEDUP_REMOVED lines=8> */
[----:B------:R4:W4:Y:S04]  /*0ea0*/  LDG.E.STRONG.SYS R10, desc[UR4][R4.64] ;  /* 0x00000004040a7981 */ /* 0x000928000c1f5900 */
[----:B------:R0:W3:Y:S04]  /*0eb0*/  LDG.E.STRONG.SYS R11, desc[UR4][R6.64] ;  /* 0x00000004060b7981 */ /* 0x0000e8000c1f5900 */
[----:B--2---:R0:W5:Y:S04]  /*0ec0*/  LDG.E.STRONG.SYS R12, desc[UR4][R4.64] ;  /* 0x00000004040c7981 */ /* 0x004168000c1f5900 */
[----:B----4-:R-:W1:Y:S04]  /*0ed0*/  LDG.E.STRONG.SYS R10, desc[UR4][R6.64] ;  /* 0x00000004060a7981 */ /* 0x010e68000c1f5900 */
[----:B---3--:R-:W2:Y:S01]  /*0ee0*/  LDG.E.STRONG.SYS R11, desc[UR4][R4.64] ;  /* 0x00000004040b7981 */ /* 0x008ea2000c1f5900 */
[----:B------:R-:W-:Y:S01]  /*0ef0*/  FMUL R13, R2, 0.75 ;  /* 0x3f400000020d7820 */ /* 0x000fe20000400000 */
[C---:B------:R-:W-:Y:S01]  /*0f00*/  IMAD.WIDE R8, R0.reuse, 0x4, R8 ;  /* 0x0000000400087825 */ /* 0x040fe200078e0208 */
[----:B------:R-:W-:-:S04]  /*0f10*/  LEA R3, R0, R3, 0x2 ;  /* 0x0000000300037211 */ /* 0x000fc800078e10ff */
[----:B------:R-:W-:Y:S01]  /*0f20*/  ISETP.GE.AND P0, PT, R3, UR7, PT ;  /* 0x0000000703007c0c */ /* 0x000fe2000bf06270 */
[----:B-1----:R-:W-:-:S04]  /*0f30*/  FFMA R10, R10, 0.25, R13 ;  /* 0x3e8000000a0a7823 */ /* 0x002fc8000000000d */
[----:B--2---:R-:W-:-:S05]  /*0f40*/  FFMA R11, R11, 0.125, R10 ;  /* 0x3e0000000b0b7823 */ /* 0x004fca000000000a */
[----:B------:R0:W-:Y:S03]  /*0f50*/  STG.E desc[UR4][R8.64], R11 ;  /* 0x0000000b08007986 */ /* 0x0001e6000c101904 */
[----:B------:R-:W-:Y:S05]  /*0f60*/  @!P0 BRA `(.L_x_3) ;  /* 0xfffffff4008c8947 */ /* 0x000fea000383ffff */
[----:B------:R-:W-:Y:S05]  /*0f70*/  EXIT ;  /* 0x000000000000794d */ /* 0x000fea0003800000 */
.L_x_4:
[----:B------:R-:W-:-:S00]  /*0f80*/  BRA `(.L_x_4) ;  /* 0xfffffffc00fc7947 */ /* 0x000fc0000383ffff */
[----:B------:R-:W-:-:S00]  /*0f90*/  NOP ;  /* 0x0000000000007918 */ /* 0x000fc00000000000 */
        /* <DEDUP_REMOVED lines=14> */
.L_x_5:


//--------------------- .nv.shared.reserved.0     --------------------------
	.section	.nv.shared.reserved.0,"aw",@nobits
	.weak		__nv_reservedSMEM_offset_0_alias
	.size		__nv_reservedSMEM_offset_0_alias, 0, 64
	.other		__nv_reservedSMEM_offset_0_alias,@"STO_CUDA_RESERVED_SHARED STV_DEFAULT"
__nv_reservedSMEM_offset_0_alias:
	.zero		0
	.zero		64


//--------------------- .nv.constant0._ZN32_GLOBAL__N__a54ca57f_4_k_cu_main26naive_neighbor_copy_kernelEPKfPfi --------------------------
	.section	.nv.constant0._ZN32_GLOBAL__N__a54ca57f_4_k_cu_main26naive_neighbor_copy_kernelEPKfPfi,"a",@progbits
	.sectionflags	@""
	.align	4
.nv.constant0._ZN32_GLOBAL__N__a54ca57f_4_k_cu_main26naive_neighbor_copy_kernelEPKfPfi:
	.zero		916


//--------------------- SYMBOLS --------------------------

	.type		.nv.reservedSmem.offset0,@object
	.size		.nv.reservedSmem.offset0,0x4
